	.headerflags	@"EF_CUDA_TEXMODE_UNIFIED EF_CUDA_64BIT_ADDRESS EF_CUDA_ACCELERATORS EF_CUDA_SM90 EF_CUDA_VIRTUAL_SM(EF_CUDA_SM90)"
	.elftype	@"ET_EXEC"


//--------------------- .nv.info                  --------------------------
	.section	.nv.info,"",@"SHT_CUDA_INFO"
	.align	4


	//----- nvinfo : EIATTR_REGCOUNT
	.align		4
        /*0000*/ 	.byte	0x04, 0x2f
        /*0002*/ 	.short	(.L_1 - .L_0)
	.align		4
.L_0:
        /*0004*/ 	.word	index@(triton_poi_fused_max_pool2d_with_indices_14)
        /*0008*/ 	.word	0x00000017


	//----- nvinfo : EIATTR_MIN_STACK_SIZE
	.align		4
.L_1:
        /*000c*/ 	.byte	0x04, 0x12
        /*000e*/ 	.short	(.L_3 - .L_2)
	.align		4
.L_2:
        /*0010*/ 	.word	index@(triton_poi_fused_max_pool2d_with_indices_14)
        /*0014*/ 	.word	0x00000000


	//----- nvinfo : EIATTR_FRAME_SIZE
	.align		4
.L_3:
        /*0018*/ 	.byte	0x04, 0x11
        /*001a*/ 	.short	(.L_5 - .L_4)
	.align		4
.L_4:
        /*001c*/ 	.word	index@(triton_poi_fused_max_pool2d_with_indices_14)
        /*0020*/ 	.word	0x00000000


	//----- nvinfo : EIATTR_MIN_STACK_SIZE
	.align		4
.L_5:
        /*0024*/ 	.byte	0x04, 0x12
        /*0026*/ 	.short	(.L_7 - .L_6)
	.align		4
.L_6:
        /*0028*/ 	.word	index@(triton_poi_fused_max_pool2d_with_indices_14)
        /*002c*/ 	.word	0x00000000
.L_7:


//--------------------- .nv.info.triton_poi_fused_max_pool2d_with_indices_14 --------------------------
	.section	.nv.info.triton_poi_fused_max_pool2d_with_indices_14,"",@"SHT_CUDA_INFO"
	.sectionflags	@""
	.align	4


	//----- nvinfo : EIATTR_CUDA_API_VERSION
	.align		4
        /*0000*/ 	.byte	0x04, 0x37
        /*0002*/ 	.short	(.L_9 - .L_8)
.L_8:
        /*0004*/ 	.word	0x0000007c


	//----- nvinfo : EIATTR_KPARAM_INFO
	.align		4
.L_9:
        /*0008*/ 	.byte	0x04, 0x17
        /*000a*/ 	.short	(.L_11 - .L_10)
.L_10:
        /*000c*/ 	.word	0x00000000
        /*0010*/ 	.short	0x0003
        /*0012*/ 	.short	0x0018
        /*0014*/ 	.byte	0x00, 0xf0, 0x11, 0x00


	//----- nvinfo : EIATTR_KPARAM_INFO
	.align		4
.L_11:
        /*0018*/ 	.byte	0x04, 0x17
        /*001a*/ 	.short	(.L_13 - .L_12)
.L_12:
        /*001c*/ 	.word	0x00000000
        /*0020*/ 	.short	0x0002
        /*0022*/ 	.short	0x0010
        /*0024*/ 	.byte	0x00, 0xf4, 0x21, 0x00


	//----- nvinfo : EIATTR_KPARAM_INFO
	.align		4
.L_13:
        /*0028*/ 	.byte	0x04, 0x17
        /*002a*/ 	.short	(.L_15 - .L_14)
.L_14:
        /*002c*/ 	.word	0x00000000
        /*0030*/ 	.short	0x0001
        /*0032*/ 	.short	0x0008
        /*0034*/ 	.byte	0x00, 0xf4, 0x21, 0x00


	//----- nvinfo : EIATTR_KPARAM_INFO
	.align		4
.L_15:
        /*0038*/ 	.byte	0x04, 0x17
        /*003a*/ 	.short	(.L_17 - .L_16)
.L_16:
        /*003c*/ 	.word	0x00000000
        /*0040*/ 	.short	0x0000
        /*0042*/ 	.short	0x0000
        /*0044*/ 	.byte	0x00, 0xf4, 0x21, 0x00


	//----- nvinfo : EIATTR_SPARSE_MMA_MASK
	.align		4
.L_17:
        /*0048*/ 	.byte	0x03, 0x50
        /*004a*/ 	.short	0x0000


	//----- nvinfo : EIATTR_MAXREG_COUNT
	.align		4
        /*004c*/ 	.byte	0x03, 0x1b
        /*004e*/ 	.short	0x00ff


	//----- nvinfo : EIATTR_EXIT_INSTR_OFFSETS
	.align		4
        /*0050*/ 	.byte	0x04, 0x1c
        /*0052*/ 	.short	(.L_19 - .L_18)


	//   ....[0]....
.L_18:
        /*0054*/ 	.word	0x000004c0


	//   ....[1]....
        /*0058*/ 	.word	0x000004e0


	//----- nvinfo : EIATTR_REQNTID
	.align		4
.L_19:
        /*005c*/ 	.byte	0x04, 0x10
        /*005e*/ 	.short	(.L_21 - .L_20)
.L_20:
        /*0060*/ 	.word	0x00000100
        /*0064*/ 	.word	0x00000001
        /*0068*/ 	.word	0x00000001


	//----- nvinfo : EIATTR_CBANK_PARAM_SIZE
	.align		4
.L_21:
        /*006c*/ 	.byte	0x03, 0x19
        /*006e*/ 	.short	0x001c


	//----- nvinfo : EIATTR_PARAM_CBANK
	.align		4
        /*0070*/ 	.byte	0x04, 0x0a
        /*0072*/ 	.short	(.L_23 - .L_22)
	.align		4
.L_22:
        /*0074*/ 	.word	index@(.nv.constant0.triton_poi_fused_max_pool2d_with_indices_14)
        /*0078*/ 	.short	0x0210
        /*007a*/ 	.short	0x001c


	//----- nvinfo : EIATTR_SW_WAR
	.align		4
.L_23:
        /*007c*/ 	.byte	0x04, 0x36
        /*007e*/ 	.short	(.L_25 - .L_24)
.L_24:
        /*0080*/ 	.word	0x00000008
.L_25:


//--------------------- .nv.callgraph             --------------------------
	.section	.nv.callgraph,"",@"SHT_CUDA_CALLGRAPH"
	.align	4
	.sectionentsize	8
	.align		4
        /*0000*/ 	.word	0x00000000
	.align		4
        /*0004*/ 	.word	0xffffffff
	.align		4
        /*0008*/ 	.word	0x00000000
	.align		4
        /*000c*/ 	.word	0xfffffffe
	.align		4
        /*0010*/ 	.word	0x00000000
	.align		4
        /*0014*/ 	.word	0xfffffffd
	.align		4
        /*0018*/ 	.word	0x00000000
	.align		4
        /*001c*/ 	.word	0xfffffffc


//--------------------- .text.triton_poi_fused_max_pool2d_with_indices_14 --------------------------
	.section	.text.triton_poi_fused_max_pool2d_with_indices_14,"ax",@progbits
	.align	128
        .global         triton_poi_fused_max_pool2d_with_indices_14
        .type           triton_poi_fused_max_pool2d_with_indices_14,@function
        .size           triton_poi_fused_max_pool2d_with_indices_14,(.L_x_1 - triton_poi_fused_max_pool2d_with_indices_14)
        .other          triton_poi_fused_max_pool2d_with_indices_14,@"STO_CUDA_ENTRY STV_DEFAULT"
triton_poi_fused_max_pool2d_with_indices_14:
.text.triton_poi_fused_max_pool2d_with_indices_14:
[----:B------:R-:W0:Y:S02]  /*0000*/  LDC R1, c[0x0][0x28] ;  /* 0x00000a00ff017b82 */ /* 0x000e240000000800 */
[----:B------:R-:W1:Y:S01]  /*0010*/  S2R R0, SR_TID.X ;  /* 0x0000000000007919 */ /* 0x000e620000002100 */
[----:B------:R-:W-:Y:S01]  /*0020*/  IMAD.MOV.U32 R8, RZ, RZ, RZ ;  /* 0x000000ffff087224 */ /* 0x000fe200078e00ff */
[----:B------:R-:W-:Y:S01]  /*0030*/  ULDC.64 UR4, c[0x0][0x208] ;  /* 0x0000820000047ab9 */ /* 0x000fe20000000a00 */
[----:B------:R-:W2:Y:S01]  /*0040*/  S2R R3, SR_CTAID.X ;  /* 0x0000000000037919 */ /* 0x000ea20000002500 */
[----:B------:R-:W-:Y:S01]  /*0050*/  CS2R R18, SRZ ;  /* 0x0000000000127805 */ /* 0x000fe2000001ff00 */
[----:B------:R-:W-:Y:S01]  /*0060*/  IMAD.MOV.U32 R20, RZ, RZ, RZ ;  /* 0x000000ffff147224 */ /* 0x000fe200078e00ff */
[----:B------:R-:W-:Y:S01]  /*0070*/  ULDC.64 UR6, c[0x0][0x220] ;  /* 0x0000880000067ab9 */ /* 0x000fe20000000a00 */
[----:B-1----:R-:W-:-:S05]  /*0080*/  IMAD.SHL.U32 R0, R0, 0x2, RZ ;  /* 0x0000000200007824 */ /* 0x002fca00078e00ff */
[----:B------:R-:W-:-:S05]  /*0090*/  LOP3.LUT R0, R0, 0x1fe, RZ, 0xc0, !PT ;  /* 0x000001fe00007812 */ /* 0x000fca00078ec0ff */
[----:B--2---:R-:W-:Y:S02]  /*00a0*/  IMAD R0, R3, 0x200, R0 ;  /* 0x0000020003007824 */ /* 0x004fe400078e0200 */
[----:B------:R-:W1:Y:S02]  /*00b0*/  LDC.64 R2, c[0x0][0x210] ;  /* 0x00008400ff027b82 */ /* 0x000e640000000a00 */
[C---:B------:R-:W-:Y:S01]  /*00c0*/  VIADD R4, R0.reuse, 0x1 ;  /* 0x0000000100047836 */ /* 0x040fe20000000000 */
[C---:B------:R-:W-:Y:S01]  /*00d0*/  ISETP.GE.AND P0, PT, R0.reuse, 0x3c800, PT ;  /* 0x0003c8000000780c */ /* 0x040fe20003f06270 */
[----:B------:R-:W-:-:S04]  /*00e0*/  IMAD.HI R5, R0, 0x2e8ba2e9, RZ ;  /* 0x2e8ba2e900057827 */ /* 0x000fc800078e02ff */
[----:B------:R-:W-:-:S05]  /*00f0*/  IMAD.HI R6, R4, 0x2e8ba2e9, RZ ;  /* 0x2e8ba2e904067827 */ /* 0x000fca00078e02ff */
[----:B------:R-:W-:-:S04]  /*0100*/  SHF.R.S32.HI R7, RZ, 0x1, R6 ;  /* 0x00000001ff077819 */ /* 0x000fc80000011406 */
[----:B------:R-:W-:Y:S02]  /*0110*/  LEA.HI R7, R6, R7, RZ, 0x1 ;  /* 0x0000000706077211 */ /* 0x000fe400078f08ff */
[----:B------:R-:W-:-:S03]  /*0120*/  SHF.R.S32.HI R6, RZ, 0x1, R5 ;  /* 0x00000001ff067819 */ /* 0x000fc60000011405 */
[----:B------:R-:W-:Y:S01]  /*0130*/  IMAD R4, R7, -0xb, R4 ;  /* 0xfffffff507047824 */ /* 0x000fe200078e0204 */
[----:B------:R-:W-:-:S03]  /*0140*/  LEA.HI R5, R5, R6, RZ, 0x1 ;  /* 0x0000000605057211 */ /* 0x000fc600078f08ff */
[----:B------:R-:W-:Y:S01]  /*0150*/  IMAD R17, R7, 0x16, R4 ;  /* 0x0000001607117824 */ /* 0x000fe200078e0204 */
[----:B------:R-:W-:Y:S01]  /*0160*/  CS2R R6, SRZ ;  /* 0x0000000000067805 */ /* 0x000fe2000001ff00 */
[----:B------:R-:W-:Y:S02]  /*0170*/  IMAD R4, R5, -0xb, R0 ;  /* 0xfffffff505047824 */ /* 0x000fe400078e0200 */
[----:B------:R-:W-:Y:S02]  /*0180*/  IMAD.SHL.U32 R17, R17, 0x2, RZ ;  /* 0x0000000211117824 */ /* 0x000fe400078e00ff */
[----:B------:R-:W-:Y:S02]  /*0190*/  IMAD R9, R5, 0x16, R4 ;  /* 0x0000001605097824 */ /* 0x000fe400078e0204 */
[----:B-1----:R-:W-:-:S04]  /*01a0*/  IMAD.WIDE R4, R17, 0x4, R2 ;  /* 0x0000000411047825 */ /* 0x002fc800078e0202 */
[----:B------:R-:W-:Y:S01]  /*01b0*/  IMAD.SHL.U32 R9, R9, 0x2, RZ ;  /* 0x0000000209097824 */ /* 0x000fe200078e00ff */
[----:B------:R-:W2:Y:S01]  /*01c0*/  @!P0 LDG.E.EL R8, desc[UR4][R4.64] ;  /* 0x0000000404088981 */ /* 0x000ea2000c2e1900 */
[----:B------:R-:W-:Y:S02]  /*01d0*/  VIADD R15, R17, 0x16 ;  /* 0x00000016110f7836 */ /* 0x000fe40000000000 */
[--C-:B------:R-:W-:Y:S01]  /*01e0*/  IMAD.WIDE R10, R9, 0x4, R2.reuse ;  /* 0x00000004090a7825 */ /* 0x100fe200078e0202 */
[----:B------:R1:W2:Y:S03]  /*01f0*/  @!P0 LDG.E.EL R7, desc[UR4][R4.64+0x4] ;  /* 0x0000040404078981 */ /* 0x0002a6000c2e1900 */
[----:B------:R-:W-:Y:S01]  /*0200*/  IMAD.WIDE R14, R15, 0x4, R2 ;  /* 0x000000040f0e7825 */ /* 0x000fe200078e0202 */
[----:B------:R-:W3:Y:S03]  /*0210*/  @!P0 LDG.E.EL R18, desc[UR4][R10.64] ;  /* 0x000000040a128981 */ /* 0x000ee6000c2e1900 */
[----:B------:R-:W-:Y:S01]  /*0220*/  VIADD R13, R9, 0x16 ;  /* 0x00000016090d7836 */ /* 0x000fe20000000000 */
[----:B------:R-:W3:Y:S01]  /*0230*/  @!P0 LDG.E.EL R20, desc[UR4][R10.64+0x4] ;  /* 0x000004040a148981 */ /* 0x000ee2000c2e1900 */
[----:B------:R-:W-:-:S02]  /*0240*/  VIADD R17, R17, 0x17 ;  /* 0x0000001711117836 */ /* 0x000fc40000000000 */
[--C-:B------:R-:W-:Y:S01]  /*0250*/  IMAD.WIDE R12, R13, 0x4, R2.reuse ;  /* 0x000000040d0c7825 */ /* 0x100fe200078e0202 */
[----:B------:R-:W4:Y:S01]  /*0260*/  @!P0 LDG.E.EL R6, desc[UR4][R14.64] ;  /* 0x000000040e068981 */ /* 0x000f22000c2e1900 */
[----:B-1----:R-:W-:Y:S02]  /*0270*/  CS2R R4, SRZ ;  /* 0x0000000000047805 */ /* 0x002fe4000001ff00 */
[--C-:B------:R-:W-:Y:S01]  /*0280*/  IMAD.WIDE R16, R17, 0x4, R2.reuse ;  /* 0x0000000411107825 */ /* 0x100fe200078e0202 */
[----:B------:R-:W5:Y:S03]  /*0290*/  @!P0 LDG.E.EL R19, desc[UR4][R12.64] ;  /* 0x000000040c138981 */ /* 0x000f66000c2e1900 */
[----:B------:R-:W-:Y:S01]  /*02a0*/  VIADD R9, R9, 0x17 ;  /* 0x0000001709097836 */ /* 0x000fe20000000000 */
[----:B------:R-:W5:Y:S03]  /*02b0*/  @!P0 LDG.E.EL R5, desc[UR4][R16.64] ;  /* 0x0000000410058981 */ /* 0x000f66000c2e1900 */
[----:B------:R-:W-:-:S05]  /*02c0*/  IMAD.WIDE R2, R9, 0x4, R2 ;  /* 0x0000000409027825 */ /* 0x000fca00078e0202 */
[----:B------:R1:W5:Y:S02]  /*02d0*/  @!P0 LDG.E.EL R4, desc[UR4][R2.64] ;  /* 0x0000000402048981 */ /* 0x000364000c2e1900 */
[----:B-1----:R-:W1:Y:S02]  /*02e0*/  LDC.64 R2, c[0x0][0x218] ;  /* 0x00008600ff027b82 */ /* 0x002e640000000a00 */
[----:B-1----:R-:W-:Y:S01]  /*02f0*/  IMAD.WIDE R2, R0, 0x4, R2 ;  /* 0x0000000400027825 */ /* 0x002fe200078e0202 */
[C---:B--2---:R-:W-:Y:S02]  /*0300*/  FSETP.GT.AND P4, PT, R7.reuse, R8, PT ;  /* 0x000000080700720b */ /* 0x044fe40003f84000 */
[----:B------:R-:W-:Y:S02]  /*0310*/  FSETP.NAN.AND P2, PT, R7, R7, PT ;  /* 0x000000070700720b */ /* 0x000fe40003f48000 */
[----:B---3--:R-:W-:Y:S02]  /*0320*/  FSETP.GT.AND P5, PT, R20, R18, PT ;  /* 0x000000121400720b */ /* 0x008fe40003fa4000 */
[----:B----4-:R-:W-:-:S07]  /*0330*/  FSETP.NAN.AND P1, PT, R6, R6, PT ;  /* 0x000000060600720b */ /* 0x010fce0003f28000 */
[----:B------:R-:W-:Y:S02]  /*0340*/  @!P4 SEL R7, R7, R8, P2 ;  /* 0x000000080707c207 */ /* 0x000fe40001000000 */
[C---:B------:R-:W-:Y:S02]  /*0350*/  FSETP.NAN.AND P2, PT, R20.reuse, R20, PT ;  /* 0x000000141400720b */ /* 0x040fe40003f48000 */
[----:B-----5:R-:W-:Y:S02]  /*0360*/  FSETP.NAN.AND P6, PT, R19, R19, PT ;  /* 0x000000131300720b */ /* 0x020fe40003fc8000 */
[----:B------:R-:W-:Y:S02]  /*0370*/  FSETP.GEU.AND P3, PT, R7, R6, PT ;  /* 0x000000060700720b */ /* 0x000fe40003f6e000 */
[----:B------:R-:W-:Y:S02]  /*0380*/  @!P5 SEL R20, R20, R18, P2 ;  /* 0x000000121414d207 */ /* 0x000fe40001000000 */
[----:B------:R-:W-:-:S02]  /*0390*/  FSETP.NAN.AND P2, PT, R5, R5, PT ;  /* 0x000000050500720b */ /* 0x000fc40003f48000 */
[----:B------:R-:W-:Y:S02]  /*03a0*/  @!P1 SEL R6, R6, R7, !P3 ;  /* 0x0000000706069207 */ /* 0x000fe40005800000 */
[----:B------:R-:W-:Y:S02]  /*03b0*/  FSETP.GEU.AND P1, PT, R20, R19, PT ;  /* 0x000000131400720b */ /* 0x000fe40003f2e000 */
[----:B------:R-:W-:Y:S02]  /*03c0*/  SEL R7, RZ, 0x1, !P5 ;  /* 0x00000001ff077807 */ /* 0x000fe40006800000 */
[----:B------:R-:W-:Y:S02]  /*03d0*/  @!P6 SEL R19, R19, R20, !P1 ;  /* 0x000000141313e207 */ /* 0x000fe40004800000 */
[----:B------:R-:W-:Y:S02]  /*03e0*/  FSETP.GEU.AND P5, PT, R6, R5, PT ;  /* 0x000000050600720b */ /* 0x000fe40003fae000 */
[----:B------:R-:W-:-:S02]  /*03f0*/  FSETP.NAN.AND P6, PT, R4, R4, PT ;  /* 0x000000040400720b */ /* 0x000fc40003fc8000 */
[----:B------:R-:W-:Y:S02]  /*0400*/  @!P2 SEL R5, R5, R6, !P5 ;  /* 0x000000060505a207 */ /* 0x000fe40006800000 */
[----:B------:R-:W-:Y:S02]  /*0410*/  SEL R6, RZ, 0x1, !P4 ;  /* 0x00000001ff067807 */ /* 0x000fe40006000000 */
[----:B------:R-:W-:Y:S02]  /*0420*/  SEL R8, R7, 0x2, P1 ;  /* 0x0000000207087807 */ /* 0x000fe40000800000 */
[----:B------:R-:W-:Y:S02]  /*0430*/  FSETP.GEU.AND P2, PT, R19, R4, PT ;  /* 0x000000041300720b */ /* 0x000fe40003f4e000 */
[----:B------:R-:W-:Y:S02]  /*0440*/  SEL R7, R6, 0x2, P3 ;  /* 0x0000000206077807 */ /* 0x000fe40001800000 */
[----:B------:R-:W-:-:S02]  /*0450*/  SEL R8, R8, 0x3, P2 ;  /* 0x0000000308087807 */ /* 0x000fc40001000000 */
[----:B------:R-:W-:Y:S02]  /*0460*/  SEL R7, R7, 0x3, P5 ;  /* 0x0000000307077807 */ /* 0x000fe40002800000 */
[----:B------:R-:W-:Y:S02]  /*0470*/  @!P6 SEL R4, R4, R19, !P2 ;  /* 0x000000130404e207 */ /* 0x000fe40005000000 */
[----:B------:R-:W-:Y:S01]  /*0480*/  IADD3 R6, P1, R0, UR6, RZ ;  /* 0x0000000600067c10 */ /* 0x000fe2000ff3e0ff */
[----:B------:R-:W-:Y:S02]  /*0490*/  IMAD R9, R7, 0x100, R8 ;  /* 0x0000010007097824 */ /* 0x000fe400078e0208 */
[----:B------:R1:W-:Y:S01]  /*04a0*/  @!P0 STG.E.64 desc[UR4][R2.64], R4 ;  /* 0x0000000402008986 */ /* 0x0003e2000c101b04 */
[----:B------:R-:W-:Y:S01]  /*04b0*/  LEA.HI.X.SX32 R7, R0, UR7, 0x1, P1 ;  /* 0x0000000700077c11 */ /* 0x000fe200088f0eff */
[----:B------:R-:W-:Y:S08]  /*04c0*/  @P0 EXIT ;  /* 0x000000000000094d */ /* 0x000ff00003800000 */
[----:B------:R-:W-:Y:S01]  /*04d0*/  STG.E.U16 desc[UR4][R6.64], R9 ;  /* 0x0000000906007986 */ /* 0x000fe2000c101504 */
[----:B------:R-:W-:Y:S05]  /*04e0*/  EXIT ;  /* 0x000000000000794d */ /* 0x000fea0003800000 */
.L_x_0:
[----:B------:R-:W-:-:S00]  /*04f0*/  BRA `(.L_x_0) ;  /* 0xfffffffc00fc7947 */ /* 0x000fc0000383ffff */
[----:B------:R-:W-:-:S00]  /*0500*/  NOP ;  /* 0x0000000000007918 */ /* 0x000fc00000000000 */
[----:B------:R-:W-:-:S00]  /*0510*/  NOP ;  /* 0x0000000000007918 */ /* 0x000fc00000000000 */
[----:B------:R-:W-:-:S00]  /*0520*/  NOP ;  /* 0x0000000000007918 */ /* 0x000fc00000000000 */
[----:B------:R-:W-:-:S00]  /*0530*/  NOP ;  /* 0x0000000000007918 */ /* 0x000fc00000000000 */
[----:B------:R-:W-:-:S00]  /*0540*/  NOP ;  /* 0x0000000000007918 */ /* 0x000fc00000000000 */
[----:B------:R-:W-:-:S00]  /*0550*/  NOP ;  /* 0x0000000000007918 */ /* 0x000fc00000000000 */
[----:B------:R-:W-:-:S00]  /*0560*/  NOP ;  /* 0x0000000000007918 */ /* 0x000fc00000000000 */
[----:B------:R-:W-:-:S00]  /*0570*/  NOP ;  /* 0x0000000000007918 */ /* 0x000fc00000000000 */
.L_x_1:


//--------------------- .nv.constant0.triton_poi_fused_max_pool2d_with_indices_14 --------------------------
	.section	.nv.constant0.triton_poi_fused_max_pool2d_with_indices_14,"a",@progbits
	.sectionflags	@""
	.align	4
.nv.constant0.triton_poi_fused_max_pool2d_with_indices_14:
	.zero		556
